	.headerflags	@"EF_CUDA_TEXMODE_UNIFIED EF_CUDA_64BIT_ADDRESS EF_CUDA_ACCELERATORS EF_CUDA_SM90 EF_CUDA_VIRTUAL_SM(EF_CUDA_SM90)"
	.elftype	@"ET_EXEC"


//--------------------- .nv.info                  --------------------------
	.section	.nv.info,"",@"SHT_CUDA_INFO"
	.align	4


	//----- nvinfo : EIATTR_REGCOUNT
	.align		4
        /*0000*/ 	.byte	0x04, 0x2f
        /*0002*/ 	.short	(.L_3 - .L_2)
	.align		4
.L_2:
        /*0004*/ 	.word	index@(triton_poi_fused__native_batch_norm_legit_no_training_clone_convolution_1)
        /*0008*/ 	.word	0x00000018


	//----- nvinfo : EIATTR_MIN_STACK_SIZE
	.align		4
.L_3:
        /*000c*/ 	.byte	0x04, 0x12
        /*000e*/ 	.short	(.L_5 - .L_4)
	.align		4
.L_4:
        /*0010*/ 	.word	index@(triton_poi_fused__native_batch_norm_legit_no_training_clone_convolution_1)
        /*0014*/ 	.word	0x00000000


	//----- nvinfo : EIATTR_FRAME_SIZE
	.align		4
.L_5:
        /*0018*/ 	.byte	0x04, 0x11
        /*001a*/ 	.short	(.L_7 - .L_6)
	.align		4
.L_6:
        /*001c*/ 	.word	index@(triton_poi_fused__native_batch_norm_legit_no_training_clone_convolution_1)
        /*0020*/ 	.word	0x00000000


	//----- nvinfo : EIATTR_MIN_STACK_SIZE
	.align		4
.L_7:
        /*0024*/ 	.byte	0x04, 0x12
        /*0026*/ 	.short	(.L_9 - .L_8)
	.align		4
.L_8:
        /*0028*/ 	.word	index@(triton_poi_fused__native_batch_norm_legit_no_training_clone_convolution_1)
        /*002c*/ 	.word	0x00000000
.L_9:


//--------------------- .nv.info.triton_poi_fused__native_batch_norm_legit_no_training_clone_convolution_1 --------------------------
	.section	.nv.info.triton_poi_fused__native_batch_norm_legit_no_training_clone_convolution_1,"",@"SHT_CUDA_INFO"
	.sectionflags	@""
	.align	4


	//----- nvinfo : EIATTR_CUDA_API_VERSION
	.align		4
        /*0000*/ 	.byte	0x04, 0x37
        /*0002*/ 	.short	(.L_11 - .L_10)
.L_10:
        /*0004*/ 	.word	0x0000007c


	//----- nvinfo : EIATTR_KPARAM_INFO
	.align		4
.L_11:
        /*0008*/ 	.byte	0x04, 0x17
        /*000a*/ 	.short	(.L_13 - .L_12)
.L_12:
        /*000c*/ 	.word	0x00000000
        /*0010*/ 	.short	0x0007
        /*0012*/ 	.short	0x0038
        /*0014*/ 	.byte	0x00, 0xf0, 0x11, 0x00


	//----- nvinfo : EIATTR_KPARAM_INFO
	.align		4
.L_13:
        /*0018*/ 	.byte	0x04, 0x17
        /*001a*/ 	.short	(.L_15 - .L_14)
.L_14:
        /*001c*/ 	.word	0x00000000
        /*0020*/ 	.short	0x0006
        /*0022*/ 	.short	0x0030
        /*0024*/ 	.byte	0x00, 0xf4, 0x21, 0x00


	//----- nvinfo : EIATTR_KPARAM_INFO
	.align		4
.L_15:
        /*0028*/ 	.byte	0x04, 0x17
        /*002a*/ 	.short	(.L_17 - .L_16)
.L_16:
        /*002c*/ 	.word	0x00000000
        /*0030*/ 	.short	0x0005
        /*0032*/ 	.short	0x0028
        /*0034*/ 	.byte	0x00, 0xf4, 0x21, 0x00


	//----- nvinfo : EIATTR_KPARAM_INFO
	.align		4
.L_17:
        /*0038*/ 	.byte	0x04, 0x17
        /*003a*/ 	.short	(.L_19 - .L_18)
.L_18:
        /*003c*/ 	.word	0x00000000
        /*0040*/ 	.short	0x0004
        /*0042*/ 	.short	0x0020
        /*0044*/ 	.byte	0x00, 0xf4, 0x21, 0x00


	//----- nvinfo : EIATTR_KPARAM_INFO
	.align		4
.L_19:
        /*0048*/ 	.byte	0x04, 0x17
        /*004a*/ 	.short	(.L_21 - .L_20)
.L_20:
        /*004c*/ 	.word	0x00000000
        /*0050*/ 	.short	0x0003
        /*0052*/ 	.short	0x0018
        /*0054*/ 	.byte	0x00, 0xf4, 0x21, 0x00


	//----- nvinfo : EIATTR_KPARAM_INFO
	.align		4
.L_21:
        /*0058*/ 	.byte	0x04, 0x17
        /*005a*/ 	.short	(.L_23 - .L_22)
.L_22:
        /*005c*/ 	.word	0x00000000
        /*0060*/ 	.short	0x0002
        /*0062*/ 	.short	0x0010
        /*0064*/ 	.byte	0x00, 0xf4, 0x21, 0x00


	//----- nvinfo : EIATTR_KPARAM_INFO
	.align		4
.L_23:
        /*0068*/ 	.byte	0x04, 0x17
        /*006a*/ 	.short	(.L_25 - .L_24)
.L_24:
        /*006c*/ 	.word	0x00000000
        /*0070*/ 	.short	0x0001
        /*0072*/ 	.short	0x0008
        /*0074*/ 	.byte	0x00, 0xf4, 0x21, 0x00


	//----- nvinfo : EIATTR_KPARAM_INFO
	.align		4
.L_25:
        /*0078*/ 	.byte	0x04, 0x17
        /*007a*/ 	.short	(.L_27 - .L_26)
.L_26:
        /*007c*/ 	.word	0x00000000
        /*0080*/ 	.short	0x0000
        /*0082*/ 	.short	0x0000
        /*0084*/ 	.byte	0x00, 0xf4, 0x21, 0x00


	//----- nvinfo : EIATTR_SPARSE_MMA_MASK
	.align		4
.L_27:
        /*0088*/ 	.byte	0x03, 0x50
        /*008a*/ 	.short	0x0000


	//----- nvinfo : EIATTR_MAXREG_COUNT
	.align		4
        /*008c*/ 	.byte	0x03, 0x1b
        /*008e*/ 	.short	0x00ff


	//----- nvinfo : EIATTR_EXIT_INSTR_OFFSETS
	.align		4
        /*0090*/ 	.byte	0x04, 0x1c
        /*0092*/ 	.short	(.L_29 - .L_28)


	//   ....[0]....
.L_28:
        /*0094*/ 	.word	0x00000460


	//   ....[1]....
        /*0098*/ 	.word	0x00000480


	//----- nvinfo : EIATTR_REQNTID
	.align		4
.L_29:
        /*009c*/ 	.byte	0x04, 0x10
        /*009e*/ 	.short	(.L_31 - .L_30)
.L_30:
        /*00a0*/ 	.word	0x00000080
        /*00a4*/ 	.word	0x00000001
        /*00a8*/ 	.word	0x00000001


	//----- nvinfo : EIATTR_CBANK_PARAM_SIZE
	.align		4
.L_31:
        /*00ac*/ 	.byte	0x03, 0x19
        /*00ae*/ 	.short	0x003c


	//----- nvinfo : EIATTR_PARAM_CBANK
	.align		4
        /*00b0*/ 	.byte	0x04, 0x0a
        /*00b2*/ 	.short	(.L_33 - .L_32)
	.align		4
.L_32:
        /*00b4*/ 	.word	index@(.nv.constant0.triton_poi_fused__native_batch_norm_legit_no_training_clone_convolution_1)
        /*00b8*/ 	.short	0x0210
        /*00ba*/ 	.short	0x003c


	//----- nvinfo : EIATTR_SW_WAR
	.align		4
.L_33:
        /*00bc*/ 	.byte	0x04, 0x36
        /*00be*/ 	.short	(.L_35 - .L_34)
.L_34:
        /*00c0*/ 	.word	0x00000008
.L_35:


//--------------------- .nv.callgraph             --------------------------
	.section	.nv.callgraph,"",@"SHT_CUDA_CALLGRAPH"
	.align	4
	.sectionentsize	8
	.align		4
        /*0000*/ 	.word	0x00000000
	.align		4
        /*0004*/ 	.word	0xffffffff
	.align		4
        /*0008*/ 	.word	0x00000000
	.align		4
        /*000c*/ 	.word	0xfffffffe
	.align		4
        /*0010*/ 	.word	0x00000000
	.align		4
        /*0014*/ 	.word	0xfffffffd
	.align		4
        /*0018*/ 	.word	0x00000000
	.align		4
        /*001c*/ 	.word	0xfffffffc


//--------------------- .nv.constant4             --------------------------
	.section	.nv.constant4,"a",@progbits
	.align	8
	.align		8
.nv.constant4:
        /*0000*/ 	.dword	_$_str
	.align		8
        /*0008*/ 	.dword	_$_str_$_2


//--------------------- .text.triton_poi_fused__native_batch_norm_legit_no_training_clone_convolution_1 --------------------------
	.section	.text.triton_poi_fused__native_batch_norm_legit_no_training_clone_convolution_1,"ax",@progbits
	.align	128
        .global         triton_poi_fused__native_batch_norm_legit_no_training_clone_convolution_1
        .type           triton_poi_fused__native_batch_norm_legit_no_training_clone_convolution_1,@function
        .size           triton_poi_fused__native_batch_norm_legit_no_training_clone_convolution_1,(.L_x_1 - triton_poi_fused__native_batch_norm_legit_no_training_clone_convolution_1)
        .other          triton_poi_fused__native_batch_norm_legit_no_training_clone_convolution_1,@"STO_CUDA_ENTRY STV_DEFAULT"
triton_poi_fused__native_batch_norm_legit_no_training_clone_convolution_1:
.text.triton_poi_fused__native_batch_norm_legit_no_training_clone_convolution_1:
[----:B------:R-:W0:Y:S01]  /*0000*/  LDC R1, c[0x0][0x28] ;  /* 0x00000a00ff017b82 */ /* 0x000e220000000800 */
[----:B------:R-:W1:Y:S07]  /*0010*/  S2R R0, SR_TID.X ;  /* 0x0000000000007919 */ /* 0x000e6e0000002100 */
[----:B------:R-:W2:Y:S01]  /*0020*/  LDC.64 R16, c[0x0][0x228] ;  /* 0x00008a00ff107b82 */ /* 0x000ea20000000a00 */
[----:B------:R-:W-:Y:S01]  /*0030*/  IMAD.MOV.U32 R10, RZ, RZ, RZ ;  /* 0x000000ffff0a7224 */ /* 0x000fe200078e00ff */
[----:B------:R-:W-:Y:S01]  /*0040*/  ULDC.64 UR4, c[0x0][0x208] ;  /* 0x0000820000047ab9 */ /* 0x000fe20000000a00 */
[----:B------:R-:W3:Y:S05]  /*0050*/  S2R R3, SR_CTAID.X ;  /* 0x0000000000037919 */ /* 0x000eea0000002500 */
[----:B------:R-:W4:Y:S08]  /*0060*/  LDC.64 R18, c[0x0][0x218] ;  /* 0x00008600ff127b82 */ /* 0x000f300000000a00 */
[----:B------:R-:W5:Y:S08]  /*0070*/  LDC.64 R12, c[0x0][0x220] ;  /* 0x00008800ff0c7b82 */ /* 0x000f700000000a00 */
[----:B------:R-:W4:Y:S01]  /*0080*/  LDC.64 R4, c[0x0][0x230] ;  /* 0x00008c00ff047b82 */ /* 0x000f220000000a00 */
[----:B-1----:R-:W-:-:S07]  /*0090*/  LOP3.LUT R0, R0, 0x7f, RZ, 0xc0, !PT ;  /* 0x0000007f00007812 */ /* 0x002fce00078ec0ff */
[----:B------:R-:W1:Y:S01]  /*00a0*/  LDC.64 R6, c[0x0][0x238] ;  /* 0x00008e00ff067b82 */ /* 0x000e620000000a00 */
[----:B---3--:R-:W-:Y:S02]  /*00b0*/  SHF.R.S32.HI R11, RZ, 0x18, R3 ;  /* 0x00000018ff0b7819 */ /* 0x008fe40000011403 */
[----:B------:R-:W-:Y:S02]  /*00c0*/  LEA R0, R3, R0, 0x7 ;  /* 0x0000000003007211 */ /* 0x000fe400078e38ff */
[----:B------:R-:W-:Y:S02]  /*00d0*/  SGXT R11, R11, 0x1 ;  /* 0x000000010b0b781a */ /* 0x000fe40000000200 */
[----:B------:R-:W-:Y:S02]  /*00e0*/  ISETP.GE.AND P0, PT, R0, 0xc00, PT ;  /* 0x00000c000000780c */ /* 0x000fe40003f06270 */
[----:B------:R-:W-:-:S04]  /*00f0*/  LEA.HI R8, R11, R0, RZ, 0x2 ;  /* 0x000000000b087211 */ /* 0x000fc800078f10ff */
[--C-:B------:R-:W-:Y:S02]  /*0100*/  SHF.R.S32.HI R9, RZ, 0x2, R8.reuse ;  /* 0x00000002ff097819 */ /* 0x100fe40000011408 */
[----:B------:R-:W-:-:S04]  /*0110*/  SHF.R.S32.HI R2, RZ, 0x1f, R8 ;  /* 0x0000001fff027819 */ /* 0x000fc80000011408 */
[----:B------:R-:W-:-:S04]  /*0120*/  LEA.HI R2, R2, R9, RZ, 0x6 ;  /* 0x0000000902027211 */ /* 0x000fc800078f30ff */
[----:B------:R-:W-:-:S04]  /*0130*/  LOP3.LUT R2, R2, 0xffffffc0, RZ, 0xc0, !PT ;  /* 0xffffffc002027812 */ /* 0x000fc800078ec0ff */
[----:B------:R-:W-:Y:S02]  /*0140*/  IADD3 R9, R9, -R2, RZ ;  /* 0x8000000209097210 */ /* 0x000fe40007ffe0ff */
[----:B------:R-:W3:Y:S03]  /*0150*/  LDC.64 R2, c[0x0][0x210] ;  /* 0x00008400ff027b82 */ /* 0x000ee60000000a00 */
[----:B--2---:R-:W-:-:S05]  /*0160*/  IMAD.WIDE R16, R9, 0x4, R16 ;  /* 0x0000000409107825 */ /* 0x004fca00078e0210 */
[----:B------:R2:W3:Y:S01]  /*0170*/  @!P0 LDG.E.EL R10, desc[UR4][R16.64] ;  /* 0x00000004100a8981 */ /* 0x0004e2000c2e1900 */
[----:B------:R-:W-:Y:S01]  /*0180*/  CS2R R14, SRZ ;  /* 0x00000000000e7805 */ /* 0x000fe2000001ff00 */
[----:B----4-:R-:W-:-:S04]  /*0190*/  IMAD.WIDE R18, R9, 0x4, R18 ;  /* 0x0000000409127825 */ /* 0x010fc800078e0212 */
[----:B-----5:R-:W-:Y:S01]  /*01a0*/  IMAD.WIDE R20, R9, 0x4, R12 ;  /* 0x0000000409147825 */ /* 0x020fe200078e020c */
[----:B------:R4:W5:Y:S01]  /*01b0*/  @!P0 LDG.E.EL R14, desc[UR4][R18.64] ;  /* 0x00000004120e8981 */ /* 0x000962000c2e1900 */
[----:B--2---:R-:W-:Y:S02]  /*01c0*/  HFMA2.MMA R16, -RZ, RZ, 0, 0 ;  /* 0x00000000ff107435 */ /* 0x004fe400000001ff */
[----:B---3--:R-:W-:Y:S01]  /*01d0*/  IMAD.WIDE R2, R0, 0x4, R2 ;  /* 0x0000000400027825 */ /* 0x008fe200078e0202 */
[----:B------:R-:W-:-:S07]  /*01e0*/  CS2R R12, SRZ ;  /* 0x00000000000c7805 */ /* 0x000fce000001ff00 */
[----:B------:R-:W2:Y:S04]  /*01f0*/  @!P0 LDG.E.EL R16, desc[UR4][R20.64] ;  /* 0x0000000414108981 */ /* 0x000ea8000c2e1900 */
[----:B------:R-:W5:Y:S01]  /*0200*/  @!P0 LDG.E R15, desc[UR4][R2.64] ;  /* 0x00000004020f8981 */ /* 0x000f62000c1e1900 */
[----:B0-----:R-:W-:-:S04]  /*0210*/  IMAD.WIDE R4, R9, 0x4, R4 ;  /* 0x0000000409047825 */ /* 0x001fc800078e0204 */
[----:B-1----:R-:W-:Y:S01]  /*0220*/  IMAD.WIDE R6, R9, 0x4, R6 ;  /* 0x0000000409067825 */ /* 0x002fe200078e0206 */
[----:B------:R0:W3:Y:S04]  /*0230*/  @!P0 LDG.E.EL R13, desc[UR4][R4.64] ;  /* 0x00000004040d8981 */ /* 0x0000e8000c2e1900 */
[----:B------:R1:W3:Y:S01]  /*0240*/  @!P0 LDG.E.EL R12, desc[UR4][R6.64] ;  /* 0x00000004060c8981 */ /* 0x0002e2000c2e1900 */
[----:B----4-:R-:W-:Y:S01]  /*0250*/  IMAD.MOV.U32 R18, RZ, RZ, 0x3e800000 ;  /* 0x3e800000ff127424 */ /* 0x010fe200078e00ff */
[----:B------:R-:W-:-:S04]  /*0260*/  LEA.HI R11, R11, R0, RZ, 0x8 ;  /* 0x000000000b0b7211 */ /* 0x000fc800078f40ff */
[----:B------:R-:W-:Y:S01]  /*0270*/  SHF.R.S32.HI R11, RZ, 0x8, R11 ;  /* 0x00000008ff0b7819 */ /* 0x000fe2000001140b */
[----:B0-----:R-:W0:Y:S01]  /*0280*/  LDC.64 R4, c[0x0][0x240] ;  /* 0x00009000ff047b82 */ /* 0x001e220000000a00 */
[----:B-1----:R-:W-:-:S03]  /*0290*/  LOP3.LUT R7, R8, 0xfffffffc, RZ, 0xc0, !PT ;  /* 0xfffffffc08077812 */ /* 0x002fc600078ec0ff */
[----:B------:R-:W-:Y:S01]  /*02a0*/  IMAD.HI R6, R11, 0x55555556, RZ ;  /* 0x555555560b067827 */ /* 0x000fe200078e02ff */
[----:B------:R-:W-:-:S04]  /*02b0*/  IADD3 R7, R0, -R7, RZ ;  /* 0x8000000700077210 */ /* 0x000fc80007ffe0ff */
[----:B------:R-:W-:-:S05]  /*02c0*/  LEA.HI R6, R6, R6, RZ, 0x1 ;  /* 0x0000000606067211 */ /* 0x000fca00078f08ff */
[----:B------:R-:W-:Y:S02]  /*02d0*/  IMAD R6, R6, -0x3, R11 ;  /* 0xfffffffd06067824 */ /* 0x000fe400078e020b */
[----:B------:R-:W-:-:S04]  /*02e0*/  FADD R10, R10, 9.9999997473787516356e-06 ;  /* 0x3727c5ac0a0a7421 */ /* 0x000fc80000000000 */
[----:B------:R-:W1:Y:S02]  /*02f0*/  MUFU.SQRT R17, R10 ;  /* 0x0000000a00117308 */ /* 0x000e640000002000 */
[C---:B-1----:R-:W-:Y:S02]  /*0300*/  FSETP.GT.AND P1, PT, R17.reuse, 8.50705917302346158658e+37, PT ;  /* 0x7e8000001100780b */ /* 0x042fe40003f24000 */
[----:B------:R-:W-:-:S11]  /*0310*/  FSETP.GEU.AND P2, PT, R17, 1.175494350822287508e-38, PT ;  /* 0x008000001100780b */ /* 0x000fd60003f4e000 */
[----:B------:R-:W-:-:S04]  /*0320*/  @P1 FMUL R17, R17, 0.25 ;  /* 0x3e80000011111820 */ /* 0x000fc80000400000 */
[----:B------:R-:W-:-:S06]  /*0330*/  @!P2 FMUL R17, R17, 16777216 ;  /* 0x4b8000001111a820 */ /* 0x000fcc0000400000 */
[----:B------:R-:W1:Y:S01]  /*0340*/  MUFU.RCP R17, R17 ;  /* 0x0000001100117308 */ /* 0x000e620000001000 */
[----:B------:R-:W-:Y:S01]  /*0350*/  FSEL R18, R18, 1, P1 ;  /* 0x3f80000012127808 */ /* 0x000fe20000800000 */
[----:B-----5:R-:W-:-:S04]  /*0360*/  FADD R21, R14, R15 ;  /* 0x0000000f0e157221 */ /* 0x020fc80000000000 */
[----:B------:R-:W-:Y:S01]  /*0370*/  @!P2 FMUL R18, R18, 16777216 ;  /* 0x4b8000001212a820 */ /* 0x000fe20000400000 */
[----:B------:R-:W-:-:S04]  /*0380*/  IMAD.HI R10, R0, 0x2aaaaaab, RZ ;  /* 0x2aaaaaab000a7827 */ /* 0x000fc800078e02ff */
[----:B--2---:R-:W-:Y:S01]  /*0390*/  FADD R16, R21, -R16 ;  /* 0x8000001015107221 */ /* 0x004fe20000000000 */
[----:B-1----:R-:W-:Y:S01]  /*03a0*/  FMUL R19, R17, R18 ;  /* 0x0000001211137220 */ /* 0x002fe20000400000 */
[----:B------:R-:W-:-:S03]  /*03b0*/  SHF.R.U32.HI R15, RZ, 0x1f, R10 ;  /* 0x0000001fff0f7819 */ /* 0x000fc6000001160a */
[----:B------:R-:W-:Y:S01]  /*03c0*/  FMUL R19, R16, R19 ;  /* 0x0000001310137220 */ /* 0x000fe20000400000 */
[----:B------:R-:W-:-:S03]  /*03d0*/  LEA.HI.SX32 R10, R10, R15, 0x19 ;  /* 0x0000000f0a0a7211 */ /* 0x000fc600078fcaff */
[----:B---3--:R-:W-:Y:S02]  /*03e0*/  FFMA R13, R19, R13, R12 ;  /* 0x0000000d130d7223 */ /* 0x008fe4000000000c */
[----:B------:R-:W-:-:S03]  /*03f0*/  IMAD R7, R10, 0x300, R7 ;  /* 0x000003000a077824 */ /* 0x000fc600078e0207 */
[----:B------:R-:W-:Y:S01]  /*0400*/  FSETP.GT.AND P1, PT, R13, RZ, PT ;  /* 0x000000ff0d00720b */ /* 0x000fe20003f24000 */
[----:B------:R-:W-:Y:S01]  /*0410*/  IMAD R6, R6, 0x4, R7 ;  /* 0x0000000406067824 */ /* 0x000fe200078e0207 */
[----:B------:R1:W-:Y:S03]  /*0420*/  @!P0 STG.E desc[UR4][R2.64], R21 ;  /* 0x0000001502008986 */ /* 0x0003e6000c101904 */
[----:B------:R-:W-:-:S04]  /*0430*/  IMAD R9, R9, 0xc, R6 ;  /* 0x0000000c09097824 */ /* 0x000fc800078e0206 */
[----:B0-----:R-:W-:-:S04]  /*0440*/  IMAD.WIDE R4, R9, 0x4, R4 ;  /* 0x0000000409047825 */ /* 0x001fc800078e0204 */
[----:B------:R-:W-:Y:S01]  /*0450*/  @!P1 FMUL R13, R13, 0.0099999997764825820923 ;  /* 0x3c23d70a0d0d9820 */ /* 0x000fe20000400000 */
[----:B-1----:R-:W-:Y:S06]  /*0460*/  @P0 EXIT ;  /* 0x000000000000094d */ /* 0x002fec0003800000 */
[----:B------:R-:W-:Y:S01]  /*0470*/  STG.E desc[UR4][R4.64], R13 ;  /* 0x0000000d04007986 */ /* 0x000fe2000c101904 */
[----:B------:R-:W-:Y:S05]  /*0480*/  EXIT ;  /* 0x000000000000794d */ /* 0x000fea0003800000 */
.L_x_0:
[----:B------:R-:W-:-:S00]  /*0490*/  BRA `(.L_x_0) ;  /* 0xfffffffc00fc7947 */ /* 0x000fc0000383ffff */
[----:B------:R-:W-:-:S00]  /*04a0*/  NOP ;  /* 0x0000000000007918 */ /* 0x000fc00000000000 */
        /* <DEDUP_REMOVED lines=13> */
.L_x_1:


//--------------------- .nv.global.init           --------------------------
	.section	.nv.global.init,"aw",@progbits
.nv.global.init:
	.type		_$_str,@object
	.size		_$_str,(_$_str_$_2 - _$_str)
_$_str:
        /*0000*/ 	.byte	0x5f, 0x5f, 0x43, 0x55, 0x44, 0x41, 0x5f, 0x46, 0x54, 0x5a, 0x00
	.type		_$_str_$_2,@object
	.size		_$_str_$_2,(.L_1 - _$_str_$_2)
_$_str_$_2:
        /*000b*/ 	.byte	0x5f, 0x5f, 0x43, 0x55, 0x44, 0x41, 0x5f, 0x50, 0x52, 0x45, 0x43, 0x5f, 0x53, 0x51, 0x52, 0x54
        /*001b*/ 	.byte	0x00
.L_1:


//--------------------- .nv.constant0.triton_poi_fused__native_batch_norm_legit_no_training_clone_convolution_1 --------------------------
	.section	.nv.constant0.triton_poi_fused__native_batch_norm_legit_no_training_clone_convolution_1,"a",@progbits
	.sectionflags	@""
	.align	4
.nv.constant0.triton_poi_fused__native_batch_norm_legit_no_training_clone_convolution_1:
	.zero		588
